	.headerflags	@"EF_CUDA_TEXMODE_UNIFIED EF_CUDA_64BIT_ADDRESS EF_CUDA_ACCELERATORS EF_CUDA_SM90 EF_CUDA_VIRTUAL_SM(EF_CUDA_SM90)"
	.elftype	@"ET_EXEC"


//--------------------- .nv.info                  --------------------------
	.section	.nv.info,"",@"SHT_CUDA_INFO"
	.align	4


	//----- nvinfo : EIATTR_REGCOUNT
	.align		4
        /*0000*/ 	.byte	0x04, 0x2f
        /*0002*/ 	.short	(.L_2 - .L_1)
	.align		4
.L_1:
        /*0004*/ 	.word	index@(triton_per_fused__native_batch_norm_legit_native_batch_norm_backward_1)
        /*0008*/ 	.word	0x00000017


	//----- nvinfo : EIATTR_MIN_STACK_SIZE
	.align		4
.L_2:
        /*000c*/ 	.byte	0x04, 0x12
        /*000e*/ 	.short	(.L_4 - .L_3)
	.align		4
.L_3:
        /*0010*/ 	.word	index@(triton_per_fused__native_batch_norm_legit_native_batch_norm_backward_1)
        /*0014*/ 	.word	0x00000000


	//----- nvinfo : EIATTR_FRAME_SIZE
	.align		4
.L_4:
        /*0018*/ 	.byte	0x04, 0x11
        /*001a*/ 	.short	(.L_6 - .L_5)
	.align		4
.L_5:
        /*001c*/ 	.word	index@(triton_per_fused__native_batch_norm_legit_native_batch_norm_backward_1)
        /*0020*/ 	.word	0x00000000


	//----- nvinfo : EIATTR_MIN_STACK_SIZE
	.align		4
.L_6:
        /*0024*/ 	.byte	0x04, 0x12
        /*0026*/ 	.short	(.L_8 - .L_7)
	.align		4
.L_7:
        /*0028*/ 	.word	index@(triton_per_fused__native_batch_norm_legit_native_batch_norm_backward_1)
        /*002c*/ 	.word	0x00000000
.L_8:


//--------------------- .nv.info.triton_per_fused__native_batch_norm_legit_native_batch_norm_backward_1 --------------------------
	.section	.nv.info.triton_per_fused__native_batch_norm_legit_native_batch_norm_backward_1,"",@"SHT_CUDA_INFO"
	.sectionflags	@""
	.align	4


	//----- nvinfo : EIATTR_CUDA_API_VERSION
	.align		4
        /*0000*/ 	.byte	0x04, 0x37
        /*0002*/ 	.short	(.L_10 - .L_9)
.L_9:
        /*0004*/ 	.word	0x0000007c


	//----- nvinfo : EIATTR_KPARAM_INFO
	.align		4
.L_10:
        /*0008*/ 	.byte	0x04, 0x17
        /*000a*/ 	.short	(.L_12 - .L_11)
.L_11:
        /*000c*/ 	.word	0x00000000
        /*0010*/ 	.short	0x0006
        /*0012*/ 	.short	0x002c
        /*0014*/ 	.byte	0x00, 0xf0, 0x11, 0x00


	//----- nvinfo : EIATTR_KPARAM_INFO
	.align		4
.L_12:
        /*0018*/ 	.byte	0x04, 0x17
        /*001a*/ 	.short	(.L_14 - .L_13)
.L_13:
        /*001c*/ 	.word	0x00000000
        /*0020*/ 	.short	0x0005
        /*0022*/ 	.short	0x0028
        /*0024*/ 	.byte	0x00, 0xf0, 0x11, 0x00


	//----- nvinfo : EIATTR_KPARAM_INFO
	.align		4
.L_14:
        /*0028*/ 	.byte	0x04, 0x17
        /*002a*/ 	.short	(.L_16 - .L_15)
.L_15:
        /*002c*/ 	.word	0x00000000
        /*0030*/ 	.short	0x0004
        /*0032*/ 	.short	0x0020
        /*0034*/ 	.byte	0x00, 0xf4, 0x21, 0x00


	//----- nvinfo : EIATTR_KPARAM_INFO
	.align		4
.L_16:
        /*0038*/ 	.byte	0x04, 0x17
        /*003a*/ 	.short	(.L_18 - .L_17)
.L_17:
        /*003c*/ 	.word	0x00000000
        /*0040*/ 	.short	0x0003
        /*0042*/ 	.short	0x0018
        /*0044*/ 	.byte	0x00, 0xf4, 0x21, 0x00


	//----- nvinfo : EIATTR_KPARAM_INFO
	.align		4
.L_18:
        /*0048*/ 	.byte	0x04, 0x17
        /*004a*/ 	.short	(.L_20 - .L_19)
.L_19:
        /*004c*/ 	.word	0x00000000
        /*0050*/ 	.short	0x0002
        /*0052*/ 	.short	0x0010
        /*0054*/ 	.byte	0x00, 0xf4, 0x21, 0x00


	//----- nvinfo : EIATTR_KPARAM_INFO
	.align		4
.L_20:
        /*0058*/ 	.byte	0x04, 0x17
        /*005a*/ 	.short	(.L_22 - .L_21)
.L_21:
        /*005c*/ 	.word	0x00000000
        /*0060*/ 	.short	0x0001
        /*0062*/ 	.short	0x0008
        /*0064*/ 	.byte	0x00, 0xf4, 0x21, 0x00


	//----- nvinfo : EIATTR_KPARAM_INFO
	.align		4
.L_22:
        /*0068*/ 	.byte	0x04, 0x17
        /*006a*/ 	.short	(.L_24 - .L_23)
.L_23:
        /*006c*/ 	.word	0x00000000
        /*0070*/ 	.short	0x0000
        /*0072*/ 	.short	0x0000
        /*0074*/ 	.byte	0x00, 0xf4, 0x21, 0x00


	//----- nvinfo : EIATTR_SPARSE_MMA_MASK
	.align		4
.L_24:
        /*0078*/ 	.byte	0x03, 0x50
        /*007a*/ 	.short	0x0000


	//----- nvinfo : EIATTR_MAXREG_COUNT
	.align		4
        /*007c*/ 	.byte	0x03, 0x1b
        /*007e*/ 	.short	0x00ff


	//----- nvinfo : EIATTR_COOP_GROUP_MASK_REGIDS
	.align		4
        /*0080*/ 	.byte	0x04, 0x29
        /*0082*/ 	.short	(.L_26 - .L_25)


	//   ....[0]....
.L_25:
        /*0084*/ 	.word	0xffffffff


	//   ....[1]....
        /*0088*/ 	.word	0xffffffff


	//   ....[2]....
        /*008c*/ 	.word	0xffffffff


	//   ....[3]....
        /*0090*/ 	.word	0xffffffff


	//   ....[4]....
        /*0094*/ 	.word	0xffffffff


	//   ....[5]....
        /*0098*/ 	.word	0xffffffff


	//   ....[6]....
        /*009c*/ 	.word	0xffffffff


	//   ....[7]....
        /*00a0*/ 	.word	0xffffffff


	//   ....[8]....
        /*00a4*/ 	.word	0xffffffff


	//   ....[9]....
        /*00a8*/ 	.word	0xffffffff


	//   ....[10]....
        /*00ac*/ 	.word	0xffffffff


	//   ....[11]....
        /*00b0*/ 	.word	0xffffffff


	//----- nvinfo : EIATTR_COOP_GROUP_INSTR_OFFSETS
	.align		4
.L_26:
        /*00b4*/ 	.byte	0x04, 0x28
        /*00b6*/ 	.short	(.L_28 - .L_27)


	//   ....[0]....
.L_27:
        /*00b8*/ 	.word	0x000001a0


	//   ....[1]....
        /*00bc*/ 	.word	0x000001c0


	//   ....[2]....
        /*00c0*/ 	.word	0x000001e0


	//   ....[3]....
        /*00c4*/ 	.word	0x00000200


	//   ....[4]....
        /*00c8*/ 	.word	0x00000290


	//   ....[5]....
        /*00cc*/ 	.word	0x000002b0


	//   ....[6]....
        /*00d0*/ 	.word	0x000002f0


	//   ....[7]....
        /*00d4*/ 	.word	0x00000300


	//   ....[8]....
        /*00d8*/ 	.word	0x00000330


	//   ....[9]....
        /*00dc*/ 	.word	0x00000350


	//   ....[10]....
        /*00e0*/ 	.word	0x000003a0


	//   ....[11]....
        /*00e4*/ 	.word	0x000003b0


	//----- nvinfo : EIATTR_EXIT_INSTR_OFFSETS
	.align		4
.L_28:
        /*00e8*/ 	.byte	0x04, 0x1c
        /*00ea*/ 	.short	(.L_30 - .L_29)


	//   ....[0]....
.L_29:
        /*00ec*/ 	.word	0x00000470


	//   ....[1]....
        /*00f0*/ 	.word	0x00000490


	//----- nvinfo : EIATTR_REQNTID
	.align		4
.L_30:
        /*00f4*/ 	.byte	0x04, 0x10
        /*00f6*/ 	.short	(.L_32 - .L_31)
.L_31:
        /*00f8*/ 	.word	0x00000040
        /*00fc*/ 	.word	0x00000001
        /*0100*/ 	.word	0x00000001


	//----- nvinfo : EIATTR_CBANK_PARAM_SIZE
	.align		4
.L_32:
        /*0104*/ 	.byte	0x03, 0x19
        /*0106*/ 	.short	0x0030


	//----- nvinfo : EIATTR_PARAM_CBANK
	.align		4
        /*0108*/ 	.byte	0x04, 0x0a
        /*010a*/ 	.short	(.L_34 - .L_33)
	.align		4
.L_33:
        /*010c*/ 	.word	index@(.nv.constant0.triton_per_fused__native_batch_norm_legit_native_batch_norm_backward_1)
        /*0110*/ 	.short	0x0210
        /*0112*/ 	.short	0x0030


	//----- nvinfo : EIATTR_SW_WAR
	.align		4
.L_34:
        /*0114*/ 	.byte	0x04, 0x36
        /*0116*/ 	.short	(.L_36 - .L_35)
.L_35:
        /*0118*/ 	.word	0x00000008
.L_36:


//--------------------- .nv.callgraph             --------------------------
	.section	.nv.callgraph,"",@"SHT_CUDA_CALLGRAPH"
	.align	4
	.sectionentsize	8
	.align		4
        /*0000*/ 	.word	0x00000000
	.align		4
        /*0004*/ 	.word	0xffffffff
	.align		4
        /*0008*/ 	.word	0x00000000
	.align		4
        /*000c*/ 	.word	0xfffffffe
	.align		4
        /*0010*/ 	.word	0x00000000
	.align		4
        /*0014*/ 	.word	0xfffffffd
	.align		4
        /*0018*/ 	.word	0x00000000
	.align		4
        /*001c*/ 	.word	0xfffffffc


//--------------------- .nv.constant4             --------------------------
	.section	.nv.constant4,"a",@progbits
	.align	8
	.align		8
.nv.constant4:
        /*0000*/ 	.dword	_$_str


//--------------------- .text.triton_per_fused__native_batch_norm_legit_native_batch_norm_backward_1 --------------------------
	.section	.text.triton_per_fused__native_batch_norm_legit_native_batch_norm_backward_1,"ax",@progbits
	.align	128
        .global         triton_per_fused__native_batch_norm_legit_native_batch_norm_backward_1
        .type           triton_per_fused__native_batch_norm_legit_native_batch_norm_backward_1,@function
        .size           triton_per_fused__native_batch_norm_legit_native_batch_norm_backward_1,(.L_x_1 - triton_per_fused__native_batch_norm_legit_native_batch_norm_backward_1)
        .other          triton_per_fused__native_batch_norm_legit_native_batch_norm_backward_1,@"STO_CUDA_ENTRY STV_DEFAULT"
triton_per_fused__native_batch_norm_legit_native_batch_norm_backward_1:
.text.triton_per_fused__native_batch_norm_legit_native_batch_norm_backward_1:
[----:B------:R-:W0:Y:S02]  /*0000*/  LDC R1, c[0x0][0x28] ;  /* 0x00000a00ff017b82 */ /* 0x000e240000000800 */
[----:B------:R-:W1:Y:S01]  /*0010*/  S2R R0, SR_CTAID.X ;  /* 0x0000000000007919 */ /* 0x000e620000002500 */
[----:B------:R-:W2:Y:S01]  /*0020*/  LDC.64 R4, c[0x0][0x210] ;  /* 0x00008400ff047b82 */ /* 0x000ea20000000a00 */
[----:B------:R-:W-:Y:S01]  /*0030*/  ULDC.64 UR4, c[0x0][0x208] ;  /* 0x0000820000047ab9 */ /* 0x000fe20000000a00 */
[----:B------:R-:W3:Y:S01]  /*0040*/  S2R R14, SR_TID.X ;  /* 0x00000000000e7919 */ /* 0x000ee20000002100 */
[C---:B-1----:R-:W-:Y:S02]  /*0050*/  LEA.HI R2, R0.reuse, R0, RZ, 0x1 ;  /* 0x0000000000027211 */ /* 0x042fe400078f08ff */
[----:B------:R-:W-:Y:S02]  /*0060*/  ISETP.GE.AND P0, PT, R0, 0x8, PT ;  /* 0x000000080000780c */ /* 0x000fe40003f06270 */
[C---:B------:R-:W-:Y:S02]  /*0070*/  LOP3.LUT R7, R2.reuse, 0xffffffe, RZ, 0xc0, !PT ;  /* 0x0ffffffe02077812 */ /* 0x040fe400078ec0ff */
[----:B------:R-:W-:-:S02]  /*0080*/  SHF.L.U32 R6, R2, 0x5, RZ ;  /* 0x0000000502067819 */ /* 0x000fc400000006ff */
[----:B---3--:R-:W-:Y:S02]  /*0090*/  LOP3.LUT R3, R14, 0xf, RZ, 0xc0, !PT ;  /* 0x0000000f0e037812 */ /* 0x008fe400078ec0ff */
[----:B------:R-:W-:Y:S02]  /*00a0*/  IADD3 R2, -R7, R0, RZ ;  /* 0x0000000007027210 */ /* 0x000fe40007ffe1ff */
[----:B------:R-:W-:Y:S02]  /*00b0*/  LOP3.LUT R7, R6, 0xffffffc0, RZ, 0xc0, !PT ;  /* 0xffffffc006077812 */ /* 0x000fe400078ec0ff */
[----:B------:R-:W-:-:S04]  /*00c0*/  LEA R2, R2, R3, 0x4 ;  /* 0x0000000302027211 */ /* 0x000fc800078e20ff */
[----:B------:R-:W-:Y:S01]  /*00d0*/  IADD3 R7, R2, R7, RZ ;  /* 0x0000000702077210 */ /* 0x000fe20007ffe0ff */
[----:B------:R-:W-:-:S04]  /*00e0*/  HFMA2.MMA R2, -RZ, RZ, 0, 0 ;  /* 0x00000000ff027435 */ /* 0x000fc800000001ff */
[----:B--2---:R-:W-:-:S06]  /*00f0*/  IMAD.WIDE R4, R7, 0x4, R4 ;  /* 0x0000000407047825 */ /* 0x004fcc00078e0204 */
[----:B------:R-:W2:Y:S01]  /*0100*/  @!P0 LDG.E R2, desc[UR4][R4.64] ;  /* 0x0000000404028981 */ /* 0x000ea2000c1e1900 */
[----:B------:R-:W-:-:S06]  /*0110*/  MOV R8, RZ ;  /* 0x000000ff00087202 */ /* 0x000fcc0000000f00 */
[----:B------:R-:W3:Y:S01]  /*0120*/  @!P0 LDG.E R8, desc[UR4][R4.64] ;  /* 0x0000000404088981 */ /* 0x000ee2000c1e1900 */
[----:B------:R-:W-:Y:S01]  /*0130*/  HFMA2.MMA R20, -RZ, RZ, 1.375, 0 ;  /* 0x3d800000ff147435 */ /* 0x000fe200000001ff */
[----:B------:R-:W-:Y:S02]  /*0140*/  LOP3.LUT P1, RZ, R14, 0x3f, RZ, 0xc0, !PT ;  /* 0x0000003f0eff7812 */ /* 0x000fe4000782c0ff */
[C---:B------:R-:W-:Y:S02]  /*0150*/  LEA R3, R0.reuse, R3, 0x4 ;  /* 0x0000000300037211 */ /* 0x040fe400078e20ff */
[----:B------:R-:W-:Y:S02]  /*0160*/  ISETP.LT.AND P1, PT, R0, 0x8, !P1 ;  /* 0x000000080000780c */ /* 0x000fe40004f21270 */
[----:B--2---:R-:W-:-:S04]  /*0170*/  SEL R13, R2, RZ, !P0 ;  /* 0x000000ff020d7207 */ /* 0x004fc80004000000 */
[----:B------:R-:W-:Y:S02]  /*0180*/  FSEL R6, R13, RZ, !P0 ;  /* 0x000000ff0d067208 */ /* 0x000fe40004000000 */
[----:B---3--:R-:W-:-:S03]  /*0190*/  SEL R8, R8, RZ, !P0 ;  /* 0x000000ff08087207 */ /* 0x008fc60004000000 */
[----:B------:R-:W1:Y:S02]  /*01a0*/  SHFL.BFLY PT, R7, R6, 0x8, 0x1f ;  /* 0x0d001f0006077f89 */ /* 0x000e6400000e0000 */
[----:B-1----:R-:W-:-:S05]  /*01b0*/  FADD R7, R6, R7 ;  /* 0x0000000706077221 */ /* 0x002fca0000000000 */
[----:B------:R-:W1:Y:S02]  /*01c0*/  SHFL.BFLY PT, R2, R7, 0x4, 0x1f ;  /* 0x0c801f0007027f89 */ /* 0x000e6400000e0000 */
[----:B-1----:R-:W-:-:S05]  /*01d0*/  FADD R9, R7, R2 ;  /* 0x0000000207097221 */ /* 0x002fca0000000000 */
[----:B------:R-:W1:Y:S02]  /*01e0*/  SHFL.BFLY PT, R2, R9, 0x2, 0x1f ;  /* 0x0c401f0009027f89 */ /* 0x000e6400000e0000 */
[----:B-1----:R-:W-:-:S05]  /*01f0*/  FADD R10, R9, R2 ;  /* 0x00000002090a7221 */ /* 0x002fca0000000000 */
[----:B------:R-:W1:Y:S02]  /*0200*/  SHFL.BFLY PT, R11, R10, 0x1, 0x1f ;  /* 0x0c201f000a0b7f89 */ /* 0x000e6400000e0000 */
[----:B-1----:R-:W-:-:S04]  /*0210*/  FADD R2, R10, R11 ;  /* 0x0000000b0a027221 */ /* 0x002fc80000000000 */
[----:B------:R-:W-:-:S04]  /*0220*/  FMUL R2, R2, 0.0625 ;  /* 0x3d80000002027820 */ /* 0x000fc80000400000 */
[----:B------:R-:W-:Y:S02]  /*0230*/  FADD R4, R13, -R2 ;  /* 0x800000020d047221 */ /* 0x000fe40000000000 */
[----:B------:R-:W1:Y:S02]  /*0240*/  LDC.64 R12, c[0x0][0x228] ;  /* 0x00008a00ff0c7b82 */ /* 0x000e640000000a00 */
[----:B------:R-:W-:-:S05]  /*0250*/  FMUL R4, R4, R4 ;  /* 0x0000000404047220 */ /* 0x000fca0000400000 */
[----:B------:R-:W-:Y:S02]  /*0260*/  FSEL R11, R4, RZ, !P0 ;  /* 0x000000ff040b7208 */ /* 0x000fe40004000000 */
[----:B------:R-:W-:Y:S02]  /*0270*/  FSEL R4, R8, RZ, !P0 ;  /* 0x000000ff08047208 */ /* 0x000fe40004000000 */
[----:B------:R-:W-:Y:S01]  /*0280*/  LOP3.LUT P0, RZ, R14, 0x30, RZ, 0xc0, !PT ;  /* 0x000000300eff7812 */ /* 0x000fe2000780c0ff */
[----:B------:R-:W2:Y:S03]  /*0290*/  SHFL.BFLY PT, R6, R11, 0x8, 0x1f ;  /* 0x0d001f000b067f89 */ /* 0x000ea600000e0000 */
[----:B------:R-:W-:Y:S01]  /*02a0*/  ISETP.LT.AND P0, PT, R0, 0x8, !P0 ;  /* 0x000000080000780c */ /* 0x000fe20004701270 */
[----:B------:R-:W3:Y:S01]  /*02b0*/  SHFL.BFLY PT, R5, R4, 0x8, 0x1f ;  /* 0x0d001f0004057f89 */ /* 0x000ee200000e0000 */
[----:B-1----:R-:W-:-:S04]  /*02c0*/  IMAD.WIDE R12, R3, 0x4, R12 ;  /* 0x00000004030c7825 */ /* 0x002fc800078e020c */
[----:B--2---:R-:W-:Y:S01]  /*02d0*/  FADD R7, R11, R6 ;  /* 0x000000060b077221 */ /* 0x004fe20000000000 */
[----:B---3--:R-:W-:-:S04]  /*02e0*/  FADD R5, R4, R5 ;  /* 0x0000000504057221 */ /* 0x008fc80000000000 */
[----:B------:R-:W1:Y:S04]  /*02f0*/  SHFL.BFLY PT, R10, R7, 0x4, 0x1f ;  /* 0x0c801f00070a7f89 */ /* 0x000e6800000e0000 */
[----:B------:R-:W2:Y:S01]  /*0300*/  SHFL.BFLY PT, R6, R5, 0x4, 0x1f ;  /* 0x0c801f0005067f89 */ /* 0x000ea200000e0000 */
[----:B-1----:R-:W-:Y:S01]  /*0310*/  FADD R9, R7, R10 ;  /* 0x0000000a07097221 */ /* 0x002fe20000000000 */
[----:B--2---:R-:W-:-:S04]  /*0320*/  FADD R15, R5, R6 ;  /* 0x00000006050f7221 */ /* 0x004fc80000000000 */
[----:B------:R-:W1:Y:S01]  /*0330*/  SHFL.BFLY PT, R10, R9, 0x2, 0x1f ;  /* 0x0c401f00090a7f89 */ /* 0x000e6200000e0000 */
[----:B------:R-:W2:Y:S03]  /*0340*/  LDC.64 R4, c[0x0][0x220] ;  /* 0x00008800ff047b82 */ /* 0x000ea60000000a00 */
[----:B------:R-:W3:Y:S01]  /*0350*/  SHFL.BFLY PT, R6, R15, 0x2, 0x1f ;  /* 0x0c401f000f067f89 */ /* 0x000ee200000e0000 */
[----:B-1----:R-:W-:Y:S01]  /*0360*/  FADD R18, R9, R10 ;  /* 0x0000000a09127221 */ /* 0x002fe20000000000 */
[----:B--2---:R-:W-:-:S03]  /*0370*/  IMAD.WIDE R4, R0, 0x4, R4 ;  /* 0x0000000400047825 */ /* 0x004fc600078e0204 */
[----:B------:R-:W1:Y:S01]  /*0380*/  LDC.64 R10, c[0x0][0x230] ;  /* 0x00008c00ff0a7b82 */ /* 0x000e620000000a00 */
[----:B---3--:R-:W-:Y:S01]  /*0390*/  FADD R16, R15, R6 ;  /* 0x000000060f107221 */ /* 0x008fe20000000000 */
[----:B------:R-:W2:Y:S04]  /*03a0*/  SHFL.BFLY PT, R19, R18, 0x1, 0x1f ;  /* 0x0c201f0012137f89 */ /* 0x000ea800000e0000 */
[----:B------:R-:W3:Y:S02]  /*03b0*/  SHFL.BFLY PT, R17, R16, 0x1, 0x1f ;  /* 0x0c201f0010117f89 */ /* 0x000ee400000e0000 */
[----:B------:R-:W4:Y:S01]  /*03c0*/  LDC.64 R6, c[0x0][0x218] ;  /* 0x00008600ff067b82 */ /* 0x000f220000000a00 */
[----:B-1----:R-:W-:-:S04]  /*03d0*/  IMAD.WIDE R10, R0, 0x4, R10 ;  /* 0x00000004000a7825 */ /* 0x002fc800078e020a */
[----:B--2---:R-:W-:-:S04]  /*03e0*/  FADD R9, R18, R19 ;  /* 0x0000001312097221 */ /* 0x004fc80000000000 */
[----:B------:R-:W-:Y:S01]  /*03f0*/  FFMA R15, R9, R20, 9.9999997473787516356e-06 ;  /* 0x3727c5ac090f7423 */ /* 0x000fe20000000014 */
[----:B---3--:R-:W-:Y:S01]  /*0400*/  FADD R17, R16, R17 ;  /* 0x0000001110117221 */ /* 0x008fe20000000000 */
[----:B----4-:R-:W-:-:S04]  /*0410*/  IMAD.WIDE R6, R0, 0x4, R6 ;  /* 0x0000000400067825 */ /* 0x010fc800078e0206 */
[----:B------:R-:W-:Y:S01]  /*0420*/  FFMA R17, R17, -0.0625, R8 ;  /* 0xbd80000011117823 */ /* 0x000fe20000000008 */
[----:B------:R-:W1:Y:S04]  /*0430*/  MUFU.RSQ R15, R15 ;  /* 0x0000000f000f7308 */ /* 0x000e680000001400 */
[----:B------:R2:W-:Y:S04]  /*0440*/  @P0 STG.E desc[UR4][R12.64], R17 ;  /* 0x000000110c000986 */ /* 0x0005e8000c101904 */
[----:B-1----:R2:W-:Y:S04]  /*0450*/  @P1 STG.E desc[UR4][R10.64], R15 ;  /* 0x0000000f0a001986 */ /* 0x0025e8000c101904 */
[----:B------:R2:W-:Y:S01]  /*0460*/  @P1 STG.E desc[UR4][R6.64], R2 ;  /* 0x0000000206001986 */ /* 0x0005e2000c101904 */
[----:B------:R-:W-:Y:S05]  /*0470*/  @!P1 EXIT ;  /* 0x000000000000994d */ /* 0x000fea0003800000 */
[----:B------:R-:W-:Y:S01]  /*0480*/  STG.E desc[UR4][R4.64], R9 ;  /* 0x0000000904007986 */ /* 0x000fe2000c101904 */
[----:B------:R-:W-:Y:S05]  /*0490*/  EXIT ;  /* 0x000000000000794d */ /* 0x000fea0003800000 */
.L_x_0:
[----:B------:R-:W-:-:S00]  /*04a0*/  BRA `(.L_x_0) ;  /* 0xfffffffc00fc7947 */ /* 0x000fc0000383ffff */
[----:B------:R-:W-:-:S00]  /*04b0*/  NOP ;  /* 0x0000000000007918 */ /* 0x000fc00000000000 */
        /* <DEDUP_REMOVED lines=12> */
.L_x_1:


//--------------------- .nv.global.init           --------------------------
	.section	.nv.global.init,"aw",@progbits
.nv.global.init:
	.type		_$_str,@object
	.size		_$_str,(.L_0 - _$_str)
_$_str:
        /*0000*/ 	.byte	0x5f, 0x5f, 0x43, 0x55, 0x44, 0x41, 0x5f, 0x46, 0x54, 0x5a, 0x00
.L_0:


//--------------------- .nv.constant0.triton_per_fused__native_batch_norm_legit_native_batch_norm_backward_1 --------------------------
	.section	.nv.constant0.triton_per_fused__native_batch_norm_legit_native_batch_norm_backward_1,"a",@progbits
	.sectionflags	@""
	.align	4
.nv.constant0.triton_per_fused__native_batch_norm_legit_native_batch_norm_backward_1:
	.zero		576
